//
// Generated by NVIDIA NVVM Compiler
//
// Compiler Build ID: CL-36424714
// Cuda compilation tools, release 13.0, V13.0.88
// Based on NVVM 20.0.0
//

.version 9.0
.target sm_100
.address_size 64

	// .globl	_Z9kernel_64PmmS_
.extern .shared .align 16 .b8 scratchpad[];

.visible .entry _Z9kernel_64PmmS_(
	.param .u64 .ptr .align 1 _Z9kernel_64PmmS__param_0,
	.param .u64 _Z9kernel_64PmmS__param_1,
	.param .u64 .ptr .align 1 _Z9kernel_64PmmS__param_2
)
{
	.reg .pred 	%p<30>;
	.reg .b16 	%rs<16>;
	.reg .b32 	%r<22>;
	.reg .b64 	%rd<57>;

	ld.param.u64 	%rd28, [_Z9kernel_64PmmS__param_0];
	ld.param.u64 	%rd29, [_Z9kernel_64PmmS__param_1];
	ld.param.u64 	%rd30, [_Z9kernel_64PmmS__param_2];
	cvta.to.global.u64 	%rd1, %rd30;
	mov.u32 	%r4, %ctaid.x;
	mov.u32 	%r5, %ntid.x;
	mov.u32 	%r6, %tid.x;
	mad.lo.s32 	%r8, %r4, %r5, %r6;
	and.b32  	%r9, %r6, 31;
	cvt.u16.u32 	%rs2, %r9;
	mul.lo.s16 	%rs3, %rs2, 43;
	shr.u16 	%rs4, %rs3, 8;
	mul.lo.s16 	%rs5, %rs4, 6;
	sub.s16 	%rs1, %rs2, %rs5;
	shr.u32 	%r10, %r8, 5;
	mul.lo.s32 	%r11, %r10, 5;
	cvt.u64.u32 	%rd31, %r11;
	cvt.u64.u16 	%rd32, %rs4;
	add.s64 	%rd2, %rd31, %rd32;
	mul.lo.s64 	%rd3, %rd2, 3;
	cvt.u32.u64 	%r12, %rd3;
	mul.hi.u32 	%r13, %r12, -2004318071;
	shr.u32 	%r14, %r13, 8;
	mul.lo.s32 	%r15, %r14, 480;
	sub.s32 	%r1, %r12, %r15;
	setp.ge.u64 	%p1, %rd3, %rd29;
	setp.gt.u32 	%p2, %r9, 29;
	or.pred  	%p3, %p1, %p2;
	@%p3 bra 	$L__BB0_37;
	cvt.u64.u16 	%rd33, %rs1;
	and.b64  	%rd34, %rd33, 255;
	and.b16  	%rs7, %rs1, 255;
	cvta.to.global.u64 	%rd35, %rd28;
	mad.lo.s64 	%rd36, %rd2, 144, %rd1;
	cvt.u32.u16 	%r16, %rs1;
	and.b32  	%r17, %r16, 255;
	mul.wide.u32 	%rd37, %r17, 8;
	add.s64 	%rd4, %rd36, %rd37;
	not.b64 	%rd38, %rd3;
	add.s64 	%rd5, %rd29, %rd38;
	setp.eq.s64 	%p4, %rd5, 0;
	setp.gt.u16 	%p5, %rs7, 3;
	mad.lo.s64 	%rd39, %rd2, 12, %rd34;
	shl.b64 	%rd40, %rd39, 3;
	add.s64 	%rd6, %rd35, %rd40;
	mad.lo.s32 	%r18, %r1, 6, %r17;
	shl.b32 	%r19, %r18, 3;
	mov.u32 	%r20, scratchpad;
	add.s32 	%r2, %r20, %r19;
	and.pred  	%p6, %p4, %p5;
	@%p6 bra 	$L__BB0_3;
	ld.global.nc.u64 	%rd41, [%rd6];
	st.shared.u64 	[%r2], %rd41;
$L__BB0_3:
	bar.sync 	0;
	mad.lo.s32 	%r3, %r1, 48, %r20;
	ld.shared.v2.u64 	{%rd48, %rd8}, [%r3];
	ld.shared.v2.u64 	{%rd9, %rd10}, [%r3+16];
	setp.eq.s16 	%p7, %rs7, 4;
	@%p7 bra 	$L__BB0_6;
	setp.eq.s16 	%p8, %rs7, 2;
	mov.u64 	%rd49, %rd9;
	mov.u64 	%rd50, %rd10;
	@%p8 bra 	$L__BB0_12;
	setp.ne.s16 	%p9, %rs7, 1;
	@%p9 bra 	$L__BB0_7;
$L__BB0_6:
	mov.u64 	%rd48, %rd8;
$L__BB0_7:
	setp.eq.s16 	%p10, %rs7, 0;
	@%p10 bra 	$L__BB0_11;
	setp.eq.s16 	%p11, %rs7, 3;
	mov.u64 	%rd49, %rd48;
	mov.u64 	%rd50, %rd9;
	@%p11 bra 	$L__BB0_12;
	setp.ne.s16 	%p12, %rs7, 1;
	mov.u64 	%rd49, %rd48;
	mov.u64 	%rd50, %rd10;
	@%p12 bra 	$L__BB0_12;
	mov.u64 	%rd49, %rd48;
	mov.u64 	%rd50, %rd9;
	bra.uni 	$L__BB0_12;
$L__BB0_11:
	mov.u64 	%rd49, %rd48;
	mov.u64 	%rd50, %rd8;
$L__BB0_12:
	and.b64  	%rd42, %rd50, %rd49;
	st.global.u64 	[%rd4], %rd42;
	setp.ne.s64 	%p13, %rd5, 0;
	@%p13 bra 	$L__BB0_14;
	mov.b64 	%rd47, 2024;
	st.global.u64 	[%rd4+48], %rd47;
	bra.uni 	$L__BB0_37;
$L__BB0_14:
	ld.shared.v2.u64 	{%rd51, %rd15}, [%r3+32];
	bar.sync 	0;
	setp.eq.s64 	%p14, %rd5, 1;
	setp.gt.u16 	%p15, %rs7, 1;
	and.pred  	%p16, %p14, %p15;
	@%p16 bra 	$L__BB0_16;
	ld.global.nc.u64 	%rd43, [%rd6+48];
	st.shared.u64 	[%r2], %rd43;
$L__BB0_16:
	bar.sync 	0;
	ld.shared.v2.u64 	{%rd16, %rd17}, [%r3];
	setp.eq.s16 	%p17, %rs7, 4;
	@%p17 bra 	$L__BB0_19;
	setp.eq.s16 	%p18, %rs7, 2;
	mov.u64 	%rd52, %rd16;
	mov.u64 	%rd53, %rd17;
	@%p18 bra 	$L__BB0_25;
	setp.ne.s16 	%p19, %rs7, 1;
	@%p19 bra 	$L__BB0_20;
$L__BB0_19:
	mov.u64 	%rd51, %rd15;
$L__BB0_20:
	setp.eq.s16 	%p20, %rs7, 0;
	@%p20 bra 	$L__BB0_24;
	setp.eq.s16 	%p21, %rs7, 3;
	mov.u64 	%rd52, %rd51;
	mov.u64 	%rd53, %rd16;
	@%p21 bra 	$L__BB0_25;
	setp.ne.s16 	%p22, %rs7, 1;
	mov.u64 	%rd52, %rd51;
	mov.u64 	%rd53, %rd17;
	@%p22 bra 	$L__BB0_25;
	mov.u64 	%rd52, %rd51;
	mov.u64 	%rd53, %rd16;
	bra.uni 	$L__BB0_25;
$L__BB0_24:
	mov.u64 	%rd52, %rd51;
	mov.u64 	%rd53, %rd15;
$L__BB0_25:
	and.b64  	%rd44, %rd53, %rd52;
	st.global.u64 	[%rd4+48], %rd44;
	setp.ne.s64 	%p23, %rd5, 1;
	@%p23 bra 	$L__BB0_27;
	mov.b64 	%rd46, 2025;
	st.global.u64 	[%rd4+96], %rd46;
	bra.uni 	$L__BB0_37;
$L__BB0_27:
	ld.shared.v2.u64 	{%rd54, %rd22}, [%r3+16];
	ld.shared.v2.u64 	{%rd23, %rd24}, [%r3+32];
	setp.eq.s16 	%p24, %rs7, 4;
	@%p24 bra 	$L__BB0_30;
	setp.eq.s16 	%p25, %rs7, 2;
	mov.u64 	%rd55, %rd23;
	mov.u64 	%rd56, %rd24;
	@%p25 bra 	$L__BB0_36;
	setp.ne.s16 	%p26, %rs7, 1;
	@%p26 bra 	$L__BB0_31;
$L__BB0_30:
	mov.u64 	%rd54, %rd22;
$L__BB0_31:
	setp.eq.s16 	%p27, %rs7, 0;
	@%p27 bra 	$L__BB0_35;
	setp.eq.s16 	%p28, %rs7, 3;
	mov.u64 	%rd55, %rd54;
	mov.u64 	%rd56, %rd23;
	@%p28 bra 	$L__BB0_36;
	setp.ne.s16 	%p29, %rs7, 1;
	mov.u64 	%rd55, %rd54;
	mov.u64 	%rd56, %rd24;
	@%p29 bra 	$L__BB0_36;
	mov.u64 	%rd55, %rd54;
	mov.u64 	%rd56, %rd23;
	bra.uni 	$L__BB0_36;
$L__BB0_35:
	mov.u64 	%rd55, %rd54;
	mov.u64 	%rd56, %rd22;
$L__BB0_36:
	and.b64  	%rd45, %rd56, %rd55;
	st.global.u64 	[%rd4+96], %rd45;
$L__BB0_37:
	ret;

}


// ===== COMPILED SASS (sm_100) =====

	.target	sm_100

	.elftype	@"ET_EXEC"


//--------------------- .note.nv.tkinfo           --------------------------
	.section	.note.nv.tkinfo,"",@"SHT_NOTE"
	.sectionflags	@"SHF_NOTE_NV_TKINFO"
	.tkinfo
        /*0018*/ 	.word	0x00000002
        /*0030*/ 	.string	""
        /*0030*/ 	.string	"ptxas"
        /*0030*/ 	.string	"Cuda compilation tools, release 13.0, V13.0.88"
        /*0030*/ 	.string	"Build cuda_13.0.r13.0/compiler.36424714_0"
        /*0030*/ 	.string	"-arch sm_100 -m 64 "



//--------------------- .note.nv.cuinfo           --------------------------
	.section	.note.nv.cuinfo,"",@"SHT_NOTE"
	.sectionflags	@"SHF_NOTE_NV_CUINFO"
        /*0018*/ 	.short	0x0002
        /*001a*/ 	.short	0x0064
        /*001c*/ 	.short	0x0082
	.zero		2


//--------------------- .nv.info                  --------------------------
	.section	.nv.info,"",@"SHT_CUDA_INFO"
	.align	4


	//----- nvinfo : EIATTR_REGCOUNT
	.align		4
        /*0000*/ 	.byte	0x04, 0x2f
        /*0002*/ 	.short	(.L_1 - .L_0)
	.align		4
.L_0:
        /*0004*/ 	.word	index@(_Z9kernel_64PmmS_)
        /*0008*/ 	.word	0x0000001a


	//----- nvinfo : EIATTR_FRAME_SIZE
	.align		4
.L_1:
        /*000c*/ 	.byte	0x04, 0x11
        /*000e*/ 	.short	(.L_3 - .L_2)
	.align		4
.L_2:
        /*0010*/ 	.word	index@(_Z9kernel_64PmmS_)
        /*0014*/ 	.word	0x00000000


	//----- nvinfo : EIATTR_MIN_STACK_SIZE
	.align		4
.L_3:
        /*0018*/ 	.byte	0x04, 0x12
        /*001a*/ 	.short	(.L_5 - .L_4)
	.align		4
.L_4:
        /*001c*/ 	.word	index@(_Z9kernel_64PmmS_)
        /*0020*/ 	.word	0x00000000
.L_5:


//--------------------- .nv.compat                --------------------------
	.section	.nv.compat,"",@"SHT_CUDA_COMPAT_INFO"
	.align	4
        /*0000*/ 	.byte	0x02, 0x09, 0x00, 0x00, 0x02, 0x02, 0x01, 0x00, 0x02, 0x05, 0x05, 0x00, 0x03, 0x07, 0x01, 0x01
        /*0010*/ 	.byte	0x02, 0x03, 0x00, 0x00, 0x02, 0x06, 0x01, 0x00, 0x04, 0x0b, 0x08, 0x00, 0x09, 0x00, 0x00, 0x00
        /*0020*/ 	.byte	0x00, 0x00, 0x00, 0x00


//--------------------- .nv.info._Z9kernel_64PmmS_ --------------------------
	.section	.nv.info._Z9kernel_64PmmS_,"",@"SHT_CUDA_INFO"
	.sectionflags	@""
	.align	4


	//----- nvinfo : EIATTR_CUDA_API_VERSION
	.align		4
        /*0000*/ 	.byte	0x04, 0x37
        /*0002*/ 	.short	(.L_7 - .L_6)
.L_6:
        /*0004*/ 	.word	0x00000082


	//----- nvinfo : EIATTR_KPARAM_INFO
	.align		4
.L_7:
        /*0008*/ 	.byte	0x04, 0x17
        /*000a*/ 	.short	(.L_9 - .L_8)
.L_8:
        /*000c*/ 	.word	0x00000000
        /*0010*/ 	.short	0x0002
        /*0012*/ 	.short	0x0010
        /*0014*/ 	.byte	0x00, 0xf5, 0x21, 0x00


	//----- nvinfo : EIATTR_KPARAM_INFO
	.align		4
.L_9:
        /*0018*/ 	.byte	0x04, 0x17
        /*001a*/ 	.short	(.L_11 - .L_10)
.L_10:
        /*001c*/ 	.word	0x00000000
        /*0020*/ 	.short	0x0001
        /*0022*/ 	.short	0x0008
        /*0024*/ 	.byte	0x00, 0xf0, 0x21, 0x00


	//----- nvinfo : EIATTR_KPARAM_INFO
	.align		4
.L_11:
        /*0028*/ 	.byte	0x04, 0x17
        /*002a*/ 	.short	(.L_13 - .L_12)
.L_12:
        /*002c*/ 	.word	0x00000000
        /*0030*/ 	.short	0x0000
        /*0032*/ 	.short	0x0000
        /*0034*/ 	.byte	0x00, 0xf5, 0x21, 0x00


	//----- nvinfo : EIATTR_SPARSE_MMA_MASK
	.align		4
.L_13:
        /*0038*/ 	.byte	0x03, 0x50
        /*003a*/ 	.short	0x0000


	//----- nvinfo : EIATTR_MAXREG_COUNT
	.align		4
        /*003c*/ 	.byte	0x03, 0x1b
        /*003e*/ 	.short	0x00ff


	//----- nvinfo : EIATTR_NUM_BARRIERS
	.align		4
        /*0040*/ 	.byte	0x02, 0x4c
        /*0042*/ 	.byte	0x01
	.zero		1


	//----- nvinfo : EIATTR_MERCURY_ISA_VERSION
	.align		4
        /*0044*/ 	.byte	0x03, 0x5f
        /*0046*/ 	.short	0x0101


	//----- nvinfo : EIATTR_VRC_CTA_INIT_COUNT
	.align		4
        /*0048*/ 	.byte	0x02, 0x4a
	.zero		1
	.zero		1


	//----- nvinfo : EIATTR_EXIT_INSTR_OFFSETS
	.align		4
        /*004c*/ 	.byte	0x04, 0x1c
        /*004e*/ 	.short	(.L_15 - .L_14)


	//   ....[0]....
.L_14:
        /*0050*/ 	.word	0x00000180


	//   ....[1]....
        /*0054*/ 	.word	0x000006b0


	//   ....[2]....
        /*0058*/ 	.word	0x00000a50


	//   ....[3]....
        /*005c*/ 	.word	0x00000cf0


	//----- nvinfo : EIATTR_CRS_STACK_SIZE
	.align		4
.L_15:
        /*0060*/ 	.byte	0x04, 0x1e
        /*0062*/ 	.short	(.L_17 - .L_16)
.L_16:
        /*0064*/ 	.word	0x00000000


	//----- nvinfo : EIATTR_CBANK_PARAM_SIZE
	.align		4
.L_17:
        /*0068*/ 	.byte	0x03, 0x19
        /*006a*/ 	.short	0x0018


	//----- nvinfo : EIATTR_PARAM_CBANK
	.align		4
        /*006c*/ 	.byte	0x04, 0x0a
        /*006e*/ 	.short	(.L_19 - .L_18)
	.align		4
.L_18:
        /*0070*/ 	.word	index@(.nv.constant0._Z9kernel_64PmmS_)
        /*0074*/ 	.short	0x0380
        /*0076*/ 	.short	0x0018


	//----- nvinfo : EIATTR_SW_WAR
	.align		4
.L_19:
        /*0078*/ 	.byte	0x04, 0x36
        /*007a*/ 	.short	(.L_21 - .L_20)
.L_20:
        /*007c*/ 	.word	0x00000008
.L_21:


//--------------------- .nv.callgraph             --------------------------
	.section	.nv.callgraph,"",@"SHT_CUDA_CALLGRAPH"
	.align	4
	.sectionentsize	8
	.align		4
        /*0000*/ 	.word	0x00000000
	.align		4
        /*0004*/ 	.word	0xffffffff
	.align		4
        /*0008*/ 	.word	0x00000000
	.align		4
        /*000c*/ 	.word	0xfffffffe
	.align		4
        /*0010*/ 	.word	0x00000000
	.align		4
        /*0014*/ 	.word	0xfffffffd
	.align		4
        /*0018*/ 	.word	0x00000000
	.align		4
        /*001c*/ 	.word	0xfffffffc


//--------------------- .text._Z9kernel_64PmmS_   --------------------------
	.section	.text._Z9kernel_64PmmS_,"ax",@progbits
	.align	128
        .global         _Z9kernel_64PmmS_
        .type           _Z9kernel_64PmmS_,@function
        .size           _Z9kernel_64PmmS_,(.L_x_21 - _Z9kernel_64PmmS_)
        .other          _Z9kernel_64PmmS_,@"STO_CUDA_ENTRY STV_DEFAULT"
_Z9kernel_64PmmS_:
.text._Z9kernel_64PmmS_:
[----:B------:R-:W-:Y:S01]  /*0000*/  LDC R1, c[0x0][0x37c] ;  /* 0x0000df00ff017b82 */ /* 0x000fe20000000800 */
[----:B------:R-:W0:Y:S07]  /*0010*/  S2R R3, SR_TID.X ;  /* 0x0000000000037919 */ /* 0x000e2e0000002100 */
[----:B------:R-:W1:Y:S08]  /*0020*/  S2UR UR4, SR_CTAID.X ;  /* 0x00000000000479c3 */ /* 0x000e700000002500 */
[----:B------:R-:W1:Y:S01]  /*0030*/  LDC R0, c[0x0][0x360] ;  /* 0x0000d800ff007b82 */ /* 0x000e620000000800 */
[----:B0-----:R-:W-:Y:S01]  /*0040*/  LOP3.LUT R2, R3, 0x1f, RZ, 0xc0, !PT ;  /* 0x0000001f03027812 */ /* 0x001fe200078ec0ff */
[----:B-1----:R-:W-:Y:S01]  /*0050*/  IMAD R0, R0, UR4, R3 ;  /* 0x0000000400007c24 */ /* 0x002fe2000f8e0203 */
[----:B------:R-:W0:Y:S03]  /*0060*/  LDCU.64 UR4, c[0x0][0x388] ;  /* 0x00007100ff0477ac */ /* 0x000e260008000a00 */
[----:B------:R-:W-:Y:S01]  /*0070*/  IMAD R3, R2, 0x2b, RZ ;  /* 0x0000002b02037824 */ /* 0x000fe200078e02ff */
[----:B------:R-:W-:-:S04]  /*0080*/  SHF.R.U32.HI R0, RZ, 0x5, R0 ;  /* 0x00000005ff007819 */ /* 0x000fc80000011600 */
[----:B------:R-:W-:Y:S01]  /*0090*/  SHF.R.U32.HI R3, RZ, 0x8, R3 ;  /* 0x00000008ff037819 */ /* 0x000fe20000011603 */
[----:B------:R-:W-:-:S03]  /*00a0*/  IMAD R0, R0, 0x5, RZ ;  /* 0x0000000500007824 */ /* 0x000fc600078e02ff */
[----:B------:R-:W-:-:S04]  /*00b0*/  LOP3.LUT R21, R3, 0xffff, RZ, 0xc0, !PT ;  /* 0x0000ffff03157812 */ /* 0x000fc800078ec0ff */
[----:B------:R-:W-:Y:S02]  /*00c0*/  IADD3 R21, P0, PT, R0, R21, RZ ;  /* 0x0000001500157210 */ /* 0x000fe40007f1e0ff */
[----:B------:R-:W-:-:S03]  /*00d0*/  PRMT R0, R3, 0x9910, RZ ;  /* 0x0000991003007816 */ /* 0x000fc600000000ff */
[----:B------:R-:W-:Y:S01]  /*00e0*/  IMAD.X R20, RZ, RZ, RZ, P0 ;  /* 0x000000ffff147224 */ /* 0x000fe200000e06ff */
[----:B------:R-:W-:Y:S01]  /*00f0*/  ISETP.GT.U32.AND P0, PT, R2, 0x1d, PT ;  /* 0x0000001d0200780c */ /* 0x000fe20003f04070 */
[----:B------:R-:W-:-:S04]  /*0100*/  IMAD.WIDE.U32 R4, R21, 0x3, RZ ;  /* 0x0000000315047825 */ /* 0x000fc800078e00ff */
[----:B------:R-:W-:Y:S01]  /*0110*/  IMAD R3, R20, 0x3, RZ ;  /* 0x0000000314037824 */ /* 0x000fe200078e02ff */
[----:B0-----:R-:W-:Y:S01]  /*0120*/  ISETP.GE.U32.AND P1, PT, R4, UR4, PT ;  /* 0x0000000404007c0c */ /* 0x001fe2000bf26070 */
[----:B------:R-:W-:Y:S02]  /*0130*/  IMAD R0, R0, 0x6, RZ ;  /* 0x0000000600007824 */ /* 0x000fe400078e02ff */
[----:B------:R-:W-:Y:S02]  /*0140*/  IMAD.IADD R16, R5, 0x1, R3 ;  /* 0x0000000105107824 */ /* 0x000fe400078e0203 */
[----:B------:R-:W-:-:S03]  /*0150*/  IMAD.MOV R0, RZ, RZ, -R0 ;  /* 0x000000ffff007224 */ /* 0x000fc600078e0a00 */
[----:B------:R-:W-:Y:S02]  /*0160*/  ISETP.GE.U32.OR.EX P0, PT, R16, UR5, P0, P1 ;  /* 0x0000000510007c0c */ /* 0x000fe40008706510 */
[----:B------:R-:W-:-:S11]  /*0170*/  PRMT R3, R0, 0x7710, RZ ;  /* 0x0000771000037816 */ /* 0x000fd600000000ff */
[----:B------:R-:W-:Y:S05]  /*0180*/  @P0 EXIT ;  /* 0x000000000000094d */ /* 0x000fea0003800000 */
[----:B------:R-:W-:Y:S01]  /*0190*/  LOP3.LUT R15, RZ, R4, RZ, 0x33, !PT ;  /* 0x00000004ff0f7212 */ /* 0x000fe200078e33ff */
[----:B------:R-:W0:Y:S01]  /*01a0*/  LDCU.64 UR6, c[0x0][0x380] ;  /* 0x00007000ff0677ac */ /* 0x000e220008000a00 */
[----:B------:R-:W-:Y:S02]  /*01b0*/  IMAD.IADD R2, R2, 0x1, R3 ;  /* 0x0000000102027824 */ /* 0x000fe400078e0203 */
[----:B------:R-:W-:Y:S01]  /*01c0*/  HFMA2 R13, -RZ, RZ, 0, 0 ;  /* 0x00000000ff0d7431 */ /* 0x000fe200000001ff */
[----:B------:R-:W-:Y:S01]  /*01d0*/  LOP3.LUT R16, RZ, R16, RZ, 0x33, !PT ;  /* 0x00000010ff107212 */ /* 0x000fe200078e33ff */
[----:B------:R-:W-:Y:S01]  /*01e0*/  IMAD R3, R20, 0xc, RZ ;  /* 0x0000000c14037824 */ /* 0x000fe200078e02ff */
[----:B------:R-:W-:Y:S01]  /*01f0*/  IADD3 R15, P0, PT, R15, UR4, RZ ;  /* 0x000000040f0f7c10 */ /* 0x000fe2000ff1e0ff */
[----:B------:R-:W-:Y:S01]  /*0200*/  IMAD.HI.U32 R0, R4, -0x77777777, RZ ;  /* 0x8888888904007827 */ /* 0x000fe200078e00ff */
[C---:B------:R-:W-:Y:S01]  /*0210*/  LOP3.LUT R14, R2.reuse, 0xff, RZ, 0xc0, !PT ;  /* 0x000000ff020e7812 */ /* 0x040fe200078ec0ff */
[----:B------:R-:W1:Y:S01]  /*0220*/  LDC.64 R18, c[0x0][0x390] ;  /* 0x0000e400ff127b82 */ /* 0x000e620000000a00 */
[----:B------:R-:W-:-:S02]  /*0230*/  LOP3.LUT R12, R2, 0xff, RZ, 0xc0, !PT ;  /* 0x000000ff020c7812 */ /* 0x000fc400078ec0ff */
[----:B------:R-:W-:Y:S01]  /*0240*/  IADD3.X R16, PT, PT, R16, UR5, RZ, P0, !PT ;  /* 0x0000000510107c10 */ /* 0x000fe200087fe4ff */
[----:B------:R-:W2:Y:S01]  /*0250*/  LDCU.64 UR4, c[0x0][0x358] ;  /* 0x00006b00ff0477ac */ /* 0x000ea20008000a00 */
[----:B------:R-:W-:Y:S01]  /*0260*/  ISETP.GT.U32.AND P0, PT, R14, 0x3, PT ;  /* 0x000000030e00780c */ /* 0x000fe20003f04070 */
[----:B------:R-:W-:Y:S01]  /*0270*/  IMAD.WIDE.U32 R6, R21, 0xc, R12 ;  /* 0x0000000c15067825 */ /* 0x000fe200078e000c */
[----:B------:R-:W-:-:S03]  /*0280*/  ISETP.EQ.U32.AND P1, PT, R15, RZ, PT ;  /* 0x000000ff0f00720c */ /* 0x000fc60003f22070 */
[----:B------:R-:W-:Y:S01]  /*0290*/  IMAD.IADD R3, R7, 0x1, R3 ;  /* 0x0000000107037824 */ /* 0x000fe200078e0203 */
[----:B------:R-:W-:Y:S02]  /*02a0*/  ISETP.EQ.AND.EX P0, PT, R16, RZ, P0, P1 ;  /* 0x000000ff1000720c */ /* 0x000fe40000702310 */
[----:B0-----:R-:W-:-:S04]  /*02b0*/  LEA R2, P1, R6, UR6, 0x3 ;  /* 0x0000000606027c11 */ /* 0x001fc8000f8218ff */
[----:B------:R-:W-:-:S07]  /*02c0*/  LEA.HI.X R3, R6, UR7, R3, 0x3, P1 ;  /* 0x0000000706037c11 */ /* 0x000fce00088f1c03 */
[----:B--2---:R-:W2:Y:S01]  /*02d0*/  @!P0 LDG.E.64.CONSTANT R22, desc[UR4][R2.64] ;  /* 0x0000000402168981 */ /* 0x004ea2000c1e9b00 */
[----:B------:R-:W-:Y:S01]  /*02e0*/  SHF.R.U32.HI R5, RZ, 0x8, R0 ;  /* 0x00000008ff057819 */ /* 0x000fe20000011600 */
[----:B-1----:R-:W-:Y:S01]  /*02f0*/  IMAD.WIDE.U32 R18, R21, 0x90, R18 ;  /* 0x0000009015127825 */ /* 0x002fe200078e0012 */
[----:B------:R-:W-:Y:S01]  /*0300*/  MOV R0, 0x400 ;  /* 0x0000040000007802 */ /* 0x000fe20000000f00 */
[----:B------:R-:W0:Y:S01]  /*0310*/  S2R R7, SR_CgaCtaId ;  /* 0x0000000000077919 */ /* 0x000e220000008800 */
[----:B------:R-:W-:Y:S01]  /*0320*/  ISETP.NE.AND P1, PT, R14, 0x4, PT ;  /* 0x000000040e00780c */ /* 0x000fe20003f25270 */
[----:B------:R-:W-:Y:S01]  /*0330*/  IMAD R5, R5, -0x1e0, R4 ;  /* 0xfffffe2005057824 */ /* 0x000fe200078e0204 */
[----:B------:R-:W-:Y:S01]  /*0340*/  BSSY.RECONVERGENT B1, `(.L_x_0) ;  /* 0x000002d000017945 */ /* 0x000fe20003800200 */
[----:B------:R-:W-:-:S03]  /*0350*/  IMAD R13, R20, 0x90, RZ ;  /* 0x00000090140d7824 */ /* 0x000fc600078e02ff */
[----:B------:R-:W-:Y:S01]  /*0360*/  BSSY.RELIABLE B0, `(.L_x_1) ;  /* 0x0000017000007945 */ /* 0x000fe20003800100 */
[----:B------:R-:W-:Y:S02]  /*0370*/  IMAD R17, R5, 0x6, R12 ;  /* 0x0000000605117824 */ /* 0x000fe400078e020c */
[----:B------:R-:W-:Y:S02]  /*0380*/  IMAD.IADD R19, R19, 0x1, R13 ;  /* 0x0000000113137824 */ /* 0x000fe400078e020d */
[----:B------:R-:W-:Y:S01]  /*0390*/  IMAD.WIDE.U32 R12, R12, 0x8, R18 ;  /* 0x000000080c0c7825 */ /* 0x000fe200078e0012 */
[----:B0-----:R-:W-:-:S05]  /*03a0*/  LEA R0, R7, R0, 0x18 ;  /* 0x0000000007007211 */ /* 0x001fca00078ec0ff */
[--C-:B------:R-:W-:Y:S02]  /*03b0*/  IMAD R17, R17, 0x8, R0.reuse ;  /* 0x0000000811117824 */ /* 0x100fe400078e0200 */
[----:B------:R-:W-:-:S03]  /*03c0*/  IMAD R0, R5, 0x30, R0 ;  /* 0x0000003005007824 */ /* 0x000fc600078e0200 */
[----:B--2---:R0:W-:Y:S01]  /*03d0*/  @!P0 STS.64 [R17], R22 ;  /* 0x0000001611008388 */ /* 0x0041e20000000a00 */
[----:B------:R-:W-:Y:S06]  /*03e0*/  BAR.SYNC.DEFER_BLOCKING 0x0 ;  /* 0x0000000000007b1d */ /* 0x000fec0000010000 */
[----:B------:R0:W1:Y:S04]  /*03f0*/  LDS.128 R4, [R0] ;  /* 0x0000000000047984 */ /* 0x0000680000000c00 */
[----:B------:R0:W2:Y:S01]  /*0400*/  LDS.128 R8, [R0+0x10] ;  /* 0x0000100000087984 */ /* 0x0000a20000000c00 */
[----:B------:R-:W-:Y:S05]  /*0410*/  @!P1 BRA `(.L_x_2) ;  /* 0x0000000000249947 */ /* 0x000fea0003800000 */
[----:B------:R-:W-:Y:S01]  /*0420*/  ISETP.NE.AND P0, PT, R14, 0x2, PT ;  /* 0x000000020e00780c */ /* 0x000fe20003f05270 */
[----:B--2---:R-:W-:Y:S01]  /*0430*/  IMAD.MOV.U32 R18, RZ, RZ, R8 ;  /* 0x000000ffff127224 */ /* 0x004fe200078e0008 */
[----:B------:R-:W-:Y:S01]  /*0440*/  MOV R19, R9 ;  /* 0x0000000900137202 */ /* 0x000fe20000000f00 */
[----:B------:R-:W-:Y:S02]  /*0450*/  IMAD.MOV.U32 R20, RZ, RZ, R10 ;  /* 0x000000ffff147224 */ /* 0x000fe400078e000a */
[----:B------:R-:W-:-:S08]  /*0460*/  IMAD.MOV.U32 R21, RZ, RZ, R11 ;  /* 0x000000ffff157224 */ /* 0x000fd000078e000b */
[----:B------:R-:W-:Y:S05]  /*0470*/  @!P0 BREAK.RELIABLE B0 ;  /* 0x0000000000008942 */ /* 0x000fea0003800100 */
[----:B------:R-:W-:Y:S05]  /*0480*/  @!P0 BRA `(.L_x_3) ;  /* 0x0000000000608947 */ /* 0x000fea0003800000 */
[----:B------:R-:W-:-:S13]  /*0490*/  ISETP.NE.AND P0, PT, R14, 0x1, PT ;  /* 0x000000010e00780c */ /* 0x000fda0003f05270 */
[----:B------:R-:W-:Y:S05]  /*04a0*/  @P0 BRA `(.L_x_4) ;  /* 0x0000000000080947 */ /* 0x000fea0003800000 */
.L_x_2:
[----:B-1----:R-:W-:Y:S02]  /*04b0*/  IMAD.MOV.U32 R4, RZ, RZ, R6 ;  /* 0x000000ffff047224 */ /* 0x002fe400078e0006 */
[----:B------:R-:W-:-:S07]  /*04c0*/  IMAD.MOV.U32 R5, RZ, RZ, R7 ;  /* 0x000000ffff057224 */ /* 0x000fce00078e0007 */
.L_x_4:
[----:B------:R-:W-:Y:S05]  /*04d0*/  BSYNC.RELIABLE B0 ;  /* 0x0000000000007941 */ /* 0x000fea0003800100 */
.L_x_1:
[----:B------:R-:W-:-:S13]  /*04e0*/  ISETP.NE.AND P0, PT, R14, RZ, PT ;  /* 0x000000ff0e00720c */ /* 0x000fda0003f05270 */
[----:B------:R-:W-:Y:S05]  /*04f0*/  @!P0 BRA `(.L_x_5) ;  /* 0x0000000000348947 */ /* 0x000fea0003800000 */
[----:B------:R-:W-:Y:S01]  /*0500*/  ISETP.NE.AND P0, PT, R14, 0x3, PT ;  /* 0x000000030e00780c */ /* 0x000fe20003f05270 */
[----:B--2---:R-:W-:Y:S01]  /*0510*/  IMAD.MOV.U32 R21, RZ, RZ, R9 ;  /* 0x000000ffff157224 */ /* 0x004fe200078e0009 */
[----:B------:R-:W-:Y:S01]  /*0520*/  MOV R20, R8 ;  /* 0x0000000800147202 */ /* 0x000fe20000000f00 */
[----:B-1----:R-:W-:Y:S02]  /*0530*/  IMAD.MOV.U32 R18, RZ, RZ, R4 ;  /* 0x000000ffff127224 */ /* 0x002fe400078e0004 */
[----:B------:R-:W-:-:S08]  /*0540*/  IMAD.MOV.U32 R19, RZ, RZ, R5 ;  /* 0x000000ffff137224 */ /* 0x000fd000078e0005 */
[----:B------:R-:W-:Y:S05]  /*0550*/  @!P0 BRA `(.L_x_3) ;  /* 0x00000000002c8947 */ /* 0x000fea0003800000 */
[----:B------:R-:W-:Y:S01]  /*0560*/  ISETP.NE.AND P0, PT, R14, 0x1, PT ;  /* 0x000000010e00780c */ /* 0x000fe20003f05270 */
[----:B------:R-:W-:Y:S01]  /*0570*/  IMAD.MOV.U32 R20, RZ, RZ, R10 ;  /* 0x000000ffff147224 */ /* 0x000fe200078e000a */
[----:B------:R-:W-:-:S11]  /*0580*/  MOV R21, R11 ;  /* 0x0000000b00157202 */ /* 0x000fd60000000f00 */
[----:B------:R-:W-:Y:S05]  /*0590*/  @P0 BRA `(.L_x_3) ;  /* 0x00000000001c0947 */ /* 0x000fea0003800000 */
[----:B------:R-:W-:Y:S02]  /*05a0*/  IMAD.MOV.U32 R20, RZ, RZ, R8 ;  /* 0x000000ffff147224 */ /* 0x000fe400078e0008 */
[----:B------:R-:W-:Y:S01]  /*05b0*/  IMAD.MOV.U32 R21, RZ, RZ, R9 ;  /* 0x000000ffff157224 */ /* 0x000fe200078e0009 */
[----:B------:R-:W-:Y:S06]  /*05c0*/  BRA `(.L_x_3) ;  /* 0x0000000000107947 */ /* 0x000fec0003800000 */
.L_x_5:
[----:B-1----:R-:W-:Y:S01]  /*05d0*/  IMAD.MOV.U32 R20, RZ, RZ, R6 ;  /* 0x000000ffff147224 */ /* 0x002fe200078e0006 */
[----:B------:R-:W-:Y:S01]  /*05e0*/  MOV R21, R7 ;  /* 0x0000000700157202 */ /* 0x000fe20000000f00 */
[----:B------:R-:W-:Y:S02]  /*05f0*/  IMAD.MOV.U32 R18, RZ, RZ, R4 ;  /* 0x000000ffff127224 */ /* 0x000fe400078e0004 */
[----:B------:R-:W-:-:S07]  /*0600*/  IMAD.MOV.U32 R19, RZ, RZ, R5 ;  /* 0x000000ffff137224 */ /* 0x000fce00078e0005 */
.L_x_3:
[----:B------:R-:W-:Y:S05]  /*0610*/  BSYNC.RECONVERGENT B1 ;  /* 0x0000000000017941 */ /* 0x000fea0003800200 */
.L_x_0:
[----:B------:R-:W-:Y:S05]  /*0620*/  WARPSYNC.ALL ;  /* 0x0000000000007948 */ /* 0x000fea0003800000 */
[----:B------:R-:W-:Y:S02]  /*0630*/  ISETP.NE.U32.AND P0, PT, R15, RZ, PT ;  /* 0x000000ff0f00720c */ /* 0x000fe40003f05070 */
[----:B-1----:R-:W-:Y:S02]  /*0640*/  LOP3.LUT R4, R20, R18, RZ, 0xc0, !PT ;  /* 0x0000001214047212 */ /* 0x002fe400078ec0ff */
[----:B------:R-:W-:Y:S02]  /*0650*/  ISETP.NE.AND.EX P0, PT, R16, RZ, PT, P0 ;  /* 0x000000ff1000720c */ /* 0x000fe40003f05300 */
[----:B------:R-:W-:-:S05]  /*0660*/  LOP3.LUT R5, R21, R19, RZ, 0xc0, !PT ;  /* 0x0000001315057212 */ /* 0x000fca00078ec0ff */
[----:B------:R1:W-:Y:S06]  /*0670*/  STG.E.64 desc[UR4][R12.64], R4 ;  /* 0x000000040c007986 */ /* 0x0003ec000c101b04 */
[----:B------:R-:W-:Y:S01]  /*0680*/  @!P0 IMAD.MOV.U32 R6, RZ, RZ, 0x7e8 ;  /* 0x000007e8ff068424 */ /* 0x000fe200078e00ff */
[----:B------:R-:W-:-:S05]  /*0690*/  @!P0 MOV R7, 0x0 ;  /* 0x0000000000078802 */ /* 0x000fca0000000f00 */
[----:B------:R1:W-:Y:S01]  /*06a0*/  @!P0 STG.E.64 desc[UR4][R12.64+0x30], R6 ;  /* 0x000030060c008986 */ /* 0x0003e2000c101b04 */
[----:B------:R-:W-:Y:S05]  /*06b0*/  @!P0 EXIT ;  /* 0x000000000000894d */ /* 0x000fea0003800000 */
[----:B------:R-:W-:Y:S01]  /*06c0*/  ISETP.EQ.U32.AND P0, PT, R15, 0x1, PT ;  /* 0x000000010f00780c */ /* 0x000fe20003f02070 */
[----:B-1----:R1:W3:Y:S01]  /*06d0*/  LDS.128 R4, [R0+0x20] ;  /* 0x0000200000047984 */ /* 0x0022e20000000c00 */
[----:B------:R-:W-:Y:S01]  /*06e0*/  BAR.SYNC.DEFER_BLOCKING 0x0 ;  /* 0x0000000000007b1d */ /* 0x000fe20000010000 */
[----:B------:R-:W-:Y:S02]  /*06f0*/  ISETP.GT.U32.AND P2, PT, R14, 0x1, PT ;  /* 0x000000010e00780c */ /* 0x000fe40003f44070 */
[----:B------:R-:W-:-:S03]  /*0700*/  ISETP.EQ.AND.EX P0, PT, R16, RZ, PT, P0 ;  /* 0x000000ff1000720c */ /* 0x000fc60003f02300 */
[----:B------:R-:W-:Y:S05]  /*0710*/  WARPSYNC.ALL ;  /* 0x0000000000007948 */ /* 0x000fea0003800000 */
[----:B------:R-:W-:Y:S05]  /*0720*/  BSSY.RECONVERGENT B1, `(.L_x_6) ;  /* 0x0000004000017945 */ /* 0x000fea0003800200 */
[----:B-1----:R-:W-:Y:S05]  /*0730*/  @P2 BRA P0, `(.L_x_7) ;  /* 0x0000000000082947 */ /* 0x002fea0000000000 */
[----:B------:R-:W4:Y:S04]  /*0740*/  LDG.E.64.CONSTANT R2, desc[UR4][R2.64+0x30] ;  /* 0x0000300402027981 */ /* 0x000f28000c1e9b00 */
[----:B----4-:R1:W-:Y:S02]  /*0750*/  STS.64 [R17], R2 ;  /* 0x0000000211007388 */ /* 0x0103e40000000a00 */
.L_x_7:
[----:B------:R-:W-:Y:S05]  /*0760*/  BSYNC.RECONVERGENT B1 ;  /* 0x0000000000017941 */ /* 0x000fea0003800200 */
.L_x_6:
[----:B------:R-:W-:Y:S06]  /*0770*/  BAR.SYNC.DEFER_BLOCKING 0x0 ;  /* 0x0000000000007b1d */ /* 0x000fec0000010000 */
[----:B------:R-:W-:Y:S04]  /*0780*/  BSSY.RECONVERGENT B2, `(.L_x_8) ;  /* 0x0000023000027945 */ /* 0x000fe80003800200 */
[----:B------:R-:W-:Y:S01]  /*0790*/  BSSY.RELIABLE B1, `(.L_x_9) ;  /* 0x000000e000017945 */ /* 0x000fe20003800100 */
[----:B--2---:R2:W4:Y:S03]  /*07a0*/  LDS.128 R8, [R0] ;  /* 0x0000000000087984 */ /* 0x0045260000000c00 */
[----:B------:R-:W-:Y:S05]  /*07b0*/  @!P1 BRA `(.L_x_10) ;  /* 0x0000000000249947 */ /* 0x000fea0003800000 */
[----:B------:R-:W-:Y:S01]  /*07c0*/  ISETP.NE.AND P0, PT, R14, 0x2, PT ;  /* 0x000000020e00780c */ /* 0x000fe20003f05270 */
[----:B-1--4-:R-:W-:Y:S01]  /*07d0*/  IMAD.MOV.U32 R2, RZ, RZ, R8 ;  /* 0x000000ffff027224 */ /* 0x012fe200078e0008 */
[----:B------:R-:W-:Y:S01]  /*07e0*/  MOV R19, R11 ;  /* 0x0000000b00137202 */ /* 0x000fe20000000f00 */
[----:B------:R-:W-:Y:S02]  /*07f0*/  IMAD.MOV.U32 R3, RZ, RZ, R9 ;  /* 0x000000ffff037224 */ /* 0x000fe400078e0009 */
[----:B------:R-:W-:-:S08]  /*0800*/  IMAD.MOV.U32 R18, RZ, RZ, R10 ;  /* 0x000000ffff127224 */ /* 0x000fd000078e000a */
[----:B------:R-:W-:Y:S05]  /*0810*/  @!P0 BREAK.RELIABLE B1 ;  /* 0x0000000000018942 */ /* 0x000fea0003800100 */
[----:B------:R-:W-:Y:S05]  /*0820*/  @!P0 BRA `(.L_x_11) ;  /* 0x0000000000608947 */ /* 0x000fea0003800000 */
[----:B------:R-:W-:-:S13]  /*0830*/  ISETP.NE.AND P0, PT, R14, 0x1, PT ;  /* 0x000000010e00780c */ /* 0x000fda0003f05270 */
[----:B------:R-:W-:Y:S05]  /*0840*/  @P0 BRA `(.L_x_12) ;  /* 0x0000000000080947 */ /* 0x000fea0003800000 */
.L_x_10:
[----:B---3--:R-:W-:Y:S02]  /*0850*/  IMAD.MOV.U32 R4, RZ, RZ, R6 ;  /* 0x000000ffff047224 */ /* 0x008fe400078e0006 */
[----:B------:R-:W-:-:S07]  /*0860*/  IMAD.MOV.U32 R5, RZ, RZ, R7 ;  /* 0x000000ffff057224 */ /* 0x000fce00078e0007 */
.L_x_12:
[----:B------:R-:W-:Y:S05]  /*0870*/  BSYNC.RELIABLE B1 ;  /* 0x0000000000017941 */ /* 0x000fea0003800100 */
.L_x_9:
[----:B------:R-:W-:-:S13]  /*0880*/  ISETP.NE.AND P0, PT, R14, RZ, PT ;  /* 0x000000ff0e00720c */ /* 0x000fda0003f05270 */
[----:B------:R-:W-:Y:S05]  /*0890*/  @!P0 BRA `(.L_x_13) ;  /* 0x0000000000348947 */ /* 0x000fea0003800000 */
[----:B------:R-:W-:Y:S01]  /*08a0*/  ISETP.NE.AND P0, PT, R14, 0x3, PT ;  /* 0x000000030e00780c */ /* 0x000fe20003f05270 */
[----:B----4-:R-:W-:Y:S01]  /*08b0*/  IMAD.MOV.U32 R18, RZ, RZ, R8 ;  /* 0x000000ffff127224 */ /* 0x010fe200078e0008 */
[----:B------:R-:W-:Y:S01]  /*08c0*/  MOV R19, R9 ;  /* 0x0000000900137202 */ /* 0x000fe20000000f00 */
[----:B-1-3--:R-:W-:Y:S02]  /*08d0*/  IMAD.MOV.U32 R2, RZ, RZ, R4 ;  /* 0x000000ffff027224 */ /* 0x00afe400078e0004 */
        /* <DEDUP_REMOVED lines=9> */
.L_x_13:
[----:B---3--:R-:W-:Y:S01]  /*0970*/  IMAD.MOV.U32 R18, RZ, RZ, R6 ;  /* 0x000000ffff127224 */ /* 0x008fe200078e0006 */
[----:B------:R-:W-:Y:S01]  /*0980*/  MOV R19, R7 ;  /* 0x0000000700137202 */ /* 0x000fe20000000f00 */
[----:B-1----:R-:W-:Y:S02]  /*0990*/  IMAD.MOV.U32 R2, RZ, RZ, R4 ;  /* 0x000000ffff027224 */ /* 0x002fe400078e0004 */
[----:B------:R-:W-:-:S07]  /*09a0*/  IMAD.MOV.U32 R3, RZ, RZ, R5 ;  /* 0x000000ffff037224 */ /* 0x000fce00078e0005 */
.L_x_11:
[----:B------:R-:W-:Y:S05]  /*09b0*/  BSYNC.RECONVERGENT B2 ;  /* 0x0000000000027941 */ /* 0x000fea0003800200 */
.L_x_8:
[----:B------:R-:W-:Y:S05]  /*09c0*/  WARPSYNC.ALL ;  /* 0x0000000000007948 */ /* 0x000fea0003800000 */
[----:B------:R-:W-:Y:S02]  /*09d0*/  ISETP.NE.U32.AND P0, PT, R15, 0x1, PT ;  /* 0x000000010f00780c */ /* 0x000fe40003f05070 */
[----:B------:R-:W-:Y:S02]  /*09e0*/  LOP3.LUT R2, R18, R2, RZ, 0xc0, !PT ;  /* 0x0000000212027212 */ /* 0x000fe400078ec0ff */
[----:B------:R-:W-:Y:S02]  /*09f0*/  ISETP.NE.AND.EX P0, PT, R16, RZ, PT, P0 ;  /* 0x000000ff1000720c */ /* 0x000fe40003f05300 */
[----:B------:R-:W-:-:S05]  /*0a00*/  LOP3.LUT R3, R19, R3, RZ, 0xc0, !PT ;  /* 0x0000000313037212 */ /* 0x000fca00078ec0ff */
[----:B------:R1:W-:Y:S06]  /*0a10*/  STG.E.64 desc[UR4][R12.64+0x30], R2 ;  /* 0x000030020c007986 */ /* 0x0003ec000c101b04 */
[----:B---3--:R-:W-:Y:S01]  /*0a20*/  @!P0 IMAD.MOV.U32 R4, RZ, RZ, 0x7e9 ;  /* 0x000007e9ff048424 */ /* 0x008fe200078e00ff */
[----:B------:R-:W-:-:S05]  /*0a30*/  @!P0 MOV R5, 0x0 ;  /* 0x0000000000058802 */ /* 0x000fca0000000f00 */
[----:B------:R1:W-:Y:S01]  /*0a40*/  @!P0 STG.E.64 desc[UR4][R12.64+0x60], R4 ;  /* 0x000060040c008986 */ /* 0x0003e2000c101b04 */
[----:B------:R-:W-:Y:S05]  /*0a50*/  @!P0 EXIT ;  /* 0x000000000000894d */ /* 0x000fea0003800000 */
[----:B-1----:R1:W3:Y:S01]  /*0a60*/  LDS.128 R4, [R0+0x10] ;  /* 0x0000100000047984 */ /* 0x0022e20000000c00 */
[----:B------:R-:W-:Y:S04]  /*0a70*/  BSSY.RECONVERGENT B2, `(.L_x_14) ;  /* 0x0000023000027945 */ /* 0x000fe80003800200 */
[----:B------:R-:W-:Y:S01]  /*0a80*/  BSSY.RELIABLE B3, `(.L_x_15) ;  /* 0x000000e000037945 */ /* 0x000fe20003800100 */
[----:B----4-:R1:W4:Y:S03]  /*0a90*/  LDS.128 R8, [R0+0x20] ;  /* 0x0000200000087984 */ /* 0x0103260000000c00 */
[----:B------:R-:W-:Y:S05]  /*0aa0*/  @!P1 BRA `(.L_x_16) ;  /* 0x0000000000249947 */ /* 0x000fea0003800000 */
[----:B------:R-:W-:Y:S01]  /*0ab0*/  ISETP.NE.AND P0, PT, R14, 0x2, PT ;  /* 0x000000020e00780c */ /* 0x000fe20003f05270 */
[----:B----4-:R-:W-:Y:S01]  /*0ac0*/  IMAD.MOV.U32 R2, RZ, RZ, R8 ;  /* 0x000000ffff027224 */ /* 0x010fe200078e0008 */
[----:B0-----:R-:W-:Y:S01]  /*0ad0*/  MOV R17, R11 ;  /* 0x0000000b00117202 */ /* 0x001fe20000000f00 */
[----:B------:R-:W-:Y:S02]  /*0ae0*/  IMAD.MOV.U32 R3, RZ, RZ, R9 ;  /* 0x000000ffff037224 */ /* 0x000fe400078e0009 */
[----:B------:R-:W-:-:S08]  /*0af0*/  IMAD.MOV.U32 R16, RZ, RZ, R10 ;  /* 0x000000ffff107224 */ /* 0x000fd000078e000a */
[----:B------:R-:W-:Y:S05]  /*0b00*/  @!P0 BREAK.RELIABLE B3 ;  /* 0x0000000000038942 */ /* 0x000fea0003800100 */
[----:B------:R-:W-:Y:S05]  /*0b10*/  @!P0 BRA `(.L_x_17) ;  /* 0x0000000000608947 */ /* 0x000fea0003800000 */
[----:B------:R-:W-:-:S13]  /*0b20*/  ISETP.NE.AND P0, PT, R14, 0x1, PT ;  /* 0x000000010e00780c */ /* 0x000fda0003f05270 */
[----:B------:R-:W-:Y:S05]  /*0b30*/  @P0 BRA `(.L_x_18) ;  /* 0x0000000000080947 */ /* 0x000fea0003800000 */
.L_x_16:
[----:B---3--:R-:W-:Y:S02]  /*0b40*/  IMAD.MOV.U32 R4, RZ, RZ, R6 ;  /* 0x000000ffff047224 */ /* 0x008fe400078e0006 */
[----:B------:R-:W-:-:S07]  /*0b50*/  IMAD.MOV.U32 R5, RZ, RZ, R7 ;  /* 0x000000ffff057224 */ /* 0x000fce00078e0007 */
.L_x_18:
[----:B------:R-:W-:Y:S05]  /*0b60*/  BSYNC.RELIABLE B3 ;  /* 0x0000000000037941 */ /* 0x000fea0003800100 */
.L_x_15:
[----:B------:R-:W-:-:S13]  /*0b70*/  ISETP.NE.AND P0, PT, R14, RZ, PT ;  /* 0x000000ff0e00720c */ /* 0x000fda0003f05270 */
[----:B------:R-:W-:Y:S05]  /*0b80*/  @!P0 BRA `(.L_x_19) ;  /* 0x0000000000348947 */ /* 0x000fea0003800000 */
[----:B------:R-:W-:Y:S01]  /*0b90*/  ISETP.NE.AND P0, PT, R14, 0x3, PT ;  /* 0x000000030e00780c */ /* 0x000fe20003f05270 */
[----:B----4-:R-:W-:Y:S01]  /*0ba0*/  IMAD.MOV.U32 R16, RZ, RZ, R8 ;  /* 0x000000ffff107224 */ /* 0x010fe200078e0008 */
[----:B0-----:R-:W-:Y:S01]  /*0bb0*/  MOV R17, R9 ;  /* 0x0000000900117202 */ /* 0x001fe20000000f00 */
[----:B---3--:R-:W-:Y:S02]  /*0bc0*/  IMAD.MOV.U32 R2, RZ, RZ, R4 ;  /* 0x000000ffff027224 */ /* 0x008fe400078e0004 */
        /* <DEDUP_REMOVED lines=9> */
.L_x_19:
[----:B---3--:R-:W-:Y:S01]  /*0c60*/  IMAD.MOV.U32 R16, RZ, RZ, R6 ;  /* 0x000000ffff107224 */ /* 0x008fe200078e0006 */
[----:B0-----:R-:W-:Y:S01]  /*0c70*/  MOV R17, R7 ;  /* 0x0000000700117202 */ /* 0x001fe20000000f00 */
[----:B------:R-:W-:Y:S02]  /*0c80*/  IMAD.MOV.U32 R2, RZ, RZ, R4 ;  /* 0x000000ffff027224 */ /* 0x000fe400078e0004 */
[----:B------:R-:W-:-:S07]  /*0c90*/  IMAD.MOV.U32 R3, RZ, RZ, R5 ;  /* 0x000000ffff037224 */ /* 0x000fce00078e0005 */
.L_x_17:
[----:B------:R-:W-:Y:S05]  /*0ca0*/  BSYNC.RECONVERGENT B2 ;  /* 0x0000000000027941 */ /* 0x000fea0003800200 */
.L_x_14:
[----:B------:R-:W-:Y:S05]  /*0cb0*/  WARPSYNC.ALL ;  /* 0x0000000000007948 */ /* 0x000fea0003800000 */
[----:B------:R-:W-:Y:S02]  /*0cc0*/  LOP3.LUT R2, R16, R2, RZ, 0xc0, !PT ;  /* 0x0000000210027212 */ /* 0x000fe400078ec0ff */
[----:B------:R-:W-:-:S05]  /*0cd0*/  LOP3.LUT R3, R17, R3, RZ, 0xc0, !PT ;  /* 0x0000000311037212 */ /* 0x000fca00078ec0ff */
[----:B------:R-:W-:Y:S01]  /*0ce0*/  STG.E.64 desc[UR4][R12.64+0x60], R2 ;  /* 0x000060020c007986 */ /* 0x000fe2000c101b04 */
[----:B------:R-:W-:Y:S05]  /*0cf0*/  EXIT ;  /* 0x000000000000794d */ /* 0x000fea0003800000 */
.L_x_20:
[----:B------:R-:W-:-:S00]  /*0d00*/  BRA `(.L_x_20) ;  /* 0xfffffffc00fc7947 */ /* 0x000fc0000383ffff */
[----:B------:R-:W-:-:S00]  /*0d10*/  NOP ;  /* 0x0000000000007918 */ /* 0x000fc00000000000 */
        /* <DEDUP_REMOVED lines=14> */
.L_x_21:


//--------------------- .nv.shared._Z9kernel_64PmmS_ --------------------------
	.section	.nv.shared._Z9kernel_64PmmS_,"aw",@nobits
	.sectionflags	@""
	.align	16
	.zero		1024


//--------------------- .nv.shared.reserved.0     --------------------------
	.section	.nv.shared.reserved.0,"aw",@nobits
	.weak		__nv_reservedSMEM_offset_0_alias
	.size		__nv_reservedSMEM_offset_0_alias, 0, 64
	.other		__nv_reservedSMEM_offset_0_alias,@"STO_CUDA_RESERVED_SHARED STV_DEFAULT"
__nv_reservedSMEM_offset_0_alias:
	.zero		0
	.zero		64


//--------------------- .nv.constant0._Z9kernel_64PmmS_ --------------------------
	.section	.nv.constant0._Z9kernel_64PmmS_,"a",@progbits
	.sectionflags	@""
	.align	4
.nv.constant0._Z9kernel_64PmmS_:
	.zero		920


//--------------------- SYMBOLS --------------------------

	.type		.nv.reservedSmem.offset0,@object
	.size		.nv.reservedSmem.offset0,0x4
	.type		.nv.reservedSmem.cap,@object
	.size		.nv.reservedSmem.cap,0x4
